	.headerflags	@"EF_CUDA_TEXMODE_UNIFIED EF_CUDA_64BIT_ADDRESS EF_CUDA_ACCELERATORS EF_CUDA_SM90 EF_CUDA_VIRTUAL_SM(EF_CUDA_SM90)"
	.elftype	@"ET_EXEC"


//--------------------- .nv.info                  --------------------------
	.section	.nv.info,"",@"SHT_CUDA_INFO"
	.align	4


	//----- nvinfo : EIATTR_REGCOUNT
	.align		4
        /*0000*/ 	.byte	0x04, 0x2f
        /*0002*/ 	.short	(.L_1 - .L_0)
	.align		4
.L_0:
        /*0004*/ 	.word	index@(triton_poi_fused_add_mul_neg_threshold_15)
        /*0008*/ 	.word	0x0000000a


	//----- nvinfo : EIATTR_MIN_STACK_SIZE
	.align		4
.L_1:
        /*000c*/ 	.byte	0x04, 0x12
        /*000e*/ 	.short	(.L_3 - .L_2)
	.align		4
.L_2:
        /*0010*/ 	.word	index@(triton_poi_fused_add_mul_neg_threshold_15)
        /*0014*/ 	.word	0x00000000


	//----- nvinfo : EIATTR_FRAME_SIZE
	.align		4
.L_3:
        /*0018*/ 	.byte	0x04, 0x11
        /*001a*/ 	.short	(.L_5 - .L_4)
	.align		4
.L_4:
        /*001c*/ 	.word	index@(triton_poi_fused_add_mul_neg_threshold_15)
        /*0020*/ 	.word	0x00000000


	//----- nvinfo : EIATTR_MIN_STACK_SIZE
	.align		4
.L_5:
        /*0024*/ 	.byte	0x04, 0x12
        /*0026*/ 	.short	(.L_7 - .L_6)
	.align		4
.L_6:
        /*0028*/ 	.word	index@(triton_poi_fused_add_mul_neg_threshold_15)
        /*002c*/ 	.word	0x00000000
.L_7:


//--------------------- .nv.info.triton_poi_fused_add_mul_neg_threshold_15 --------------------------
	.section	.nv.info.triton_poi_fused_add_mul_neg_threshold_15,"",@"SHT_CUDA_INFO"
	.sectionflags	@""
	.align	4


	//----- nvinfo : EIATTR_CUDA_API_VERSION
	.align		4
        /*0000*/ 	.byte	0x04, 0x37
        /*0002*/ 	.short	(.L_9 - .L_8)
.L_8:
        /*0004*/ 	.word	0x0000007c


	//----- nvinfo : EIATTR_KPARAM_INFO
	.align		4
.L_9:
        /*0008*/ 	.byte	0x04, 0x17
        /*000a*/ 	.short	(.L_11 - .L_10)
.L_10:
        /*000c*/ 	.word	0x00000000
        /*0010*/ 	.short	0x0002
        /*0012*/ 	.short	0x0010
        /*0014*/ 	.byte	0x00, 0xf0, 0x11, 0x00


	//----- nvinfo : EIATTR_KPARAM_INFO
	.align		4
.L_11:
        /*0018*/ 	.byte	0x04, 0x17
        /*001a*/ 	.short	(.L_13 - .L_12)
.L_12:
        /*001c*/ 	.word	0x00000000
        /*0020*/ 	.short	0x0001
        /*0022*/ 	.short	0x0008
        /*0024*/ 	.byte	0x00, 0xf4, 0x21, 0x00


	//----- nvinfo : EIATTR_KPARAM_INFO
	.align		4
.L_13:
        /*0028*/ 	.byte	0x04, 0x17
        /*002a*/ 	.short	(.L_15 - .L_14)
.L_14:
        /*002c*/ 	.word	0x00000000
        /*0030*/ 	.short	0x0000
        /*0032*/ 	.short	0x0000
        /*0034*/ 	.byte	0x00, 0xf4, 0x21, 0x00


	//----- nvinfo : EIATTR_SPARSE_MMA_MASK
	.align		4
.L_15:
        /*0038*/ 	.byte	0x03, 0x50
        /*003a*/ 	.short	0x0000


	//----- nvinfo : EIATTR_MAXREG_COUNT
	.align		4
        /*003c*/ 	.byte	0x03, 0x1b
        /*003e*/ 	.short	0x00ff


	//----- nvinfo : EIATTR_EXIT_INSTR_OFFSETS
	.align		4
        /*0040*/ 	.byte	0x04, 0x1c
        /*0042*/ 	.short	(.L_17 - .L_16)


	//   ....[0]....
.L_16:
        /*0044*/ 	.word	0x000001e0


	//   ....[1]....
        /*0048*/ 	.word	0x00000200


	//----- nvinfo : EIATTR_REQNTID
	.align		4
.L_17:
        /*004c*/ 	.byte	0x04, 0x10
        /*004e*/ 	.short	(.L_19 - .L_18)
.L_18:
        /*0050*/ 	.word	0x00000080
        /*0054*/ 	.word	0x00000001
        /*0058*/ 	.word	0x00000001


	//----- nvinfo : EIATTR_CBANK_PARAM_SIZE
	.align		4
.L_19:
        /*005c*/ 	.byte	0x03, 0x19
        /*005e*/ 	.short	0x0014


	//----- nvinfo : EIATTR_PARAM_CBANK
	.align		4
        /*0060*/ 	.byte	0x04, 0x0a
        /*0062*/ 	.short	(.L_21 - .L_20)
	.align		4
.L_20:
        /*0064*/ 	.word	index@(.nv.constant0.triton_poi_fused_add_mul_neg_threshold_15)
        /*0068*/ 	.short	0x0210
        /*006a*/ 	.short	0x0014


	//----- nvinfo : EIATTR_SW_WAR
	.align		4
.L_21:
        /*006c*/ 	.byte	0x04, 0x36
        /*006e*/ 	.short	(.L_23 - .L_22)
.L_22:
        /*0070*/ 	.word	0x00000008
.L_23:


//--------------------- .nv.callgraph             --------------------------
	.section	.nv.callgraph,"",@"SHT_CUDA_CALLGRAPH"
	.align	4
	.sectionentsize	8
	.align		4
        /*0000*/ 	.word	0x00000000
	.align		4
        /*0004*/ 	.word	0xffffffff
	.align		4
        /*0008*/ 	.word	0x00000000
	.align		4
        /*000c*/ 	.word	0xfffffffe
	.align		4
        /*0010*/ 	.word	0x00000000
	.align		4
        /*0014*/ 	.word	0xfffffffd
	.align		4
        /*0018*/ 	.word	0x00000000
	.align		4
        /*001c*/ 	.word	0xfffffffc


//--------------------- .text.triton_poi_fused_add_mul_neg_threshold_15 --------------------------
	.section	.text.triton_poi_fused_add_mul_neg_threshold_15,"ax",@progbits
	.align	128
        .global         triton_poi_fused_add_mul_neg_threshold_15
        .type           triton_poi_fused_add_mul_neg_threshold_15,@function
        .size           triton_poi_fused_add_mul_neg_threshold_15,(.L_x_1 - triton_poi_fused_add_mul_neg_threshold_15)
        .other          triton_poi_fused_add_mul_neg_threshold_15,@"STO_CUDA_ENTRY STV_DEFAULT"
triton_poi_fused_add_mul_neg_threshold_15:
.text.triton_poi_fused_add_mul_neg_threshold_15:
[----:B------:R-:W0:Y:S02]  /*0000*/  LDC R1, c[0x0][0x28] ;  /* 0x00000a00ff017b82 */ /* 0x000e240000000800 */
[----:B------:R-:W1:Y:S01]  /*0010*/  S2R R0, SR_TID.X ;  /* 0x0000000000007919 */ /* 0x000e620000002100 */
[----:B------:R-:W2:Y:S01]  /*0020*/  LDC.64 R4, c[0x0][0x218] ;  /* 0x00008600ff047b82 */ /* 0x000ea20000000a00 */
[----:B------:R-:W-:Y:S01]  /*0030*/  IMAD.MOV.U32 R6, RZ, RZ, RZ ;  /* 0x000000ffff067224 */ /* 0x000fe200078e00ff */
[----:B------:R-:W-:Y:S01]  /*0040*/  ULDC.64 UR4, c[0x0][0x208] ;  /* 0x0000820000047ab9 */ /* 0x000fe20000000a00 */
[----:B------:R-:W3:Y:S01]  /*0050*/  S2R R7, SR_CTAID.X ;  /* 0x0000000000077919 */ /* 0x000ee20000002500 */
[----:B-1----:R-:W-:-:S05]  /*0060*/  LOP3.LUT R0, R0, 0x7f, RZ, 0xc0, !PT ;  /* 0x0000007f00007812 */ /* 0x002fca00078ec0ff */
[----:B---3--:R-:W-:-:S04]  /*0070*/  IMAD R7, R7, 0x80, R0 ;  /* 0x0000008007077824 */ /* 0x008fc800078e0200 */
[C---:B------:R-:W-:Y:S01]  /*0080*/  IMAD.HI R0, R7.reuse, 0x66666667, RZ ;  /* 0x6666666707007827 */ /* 0x040fe200078e02ff */
[----:B------:R-:W-:-:S04]  /*0090*/  ISETP.GE.AND P0, PT, R7, 0x2800, PT ;  /* 0x000028000700780c */ /* 0x000fc80003f06270 */
[----:B------:R-:W-:-:S04]  /*00a0*/  SHF.R.U32.HI R3, RZ, 0x1f, R0 ;  /* 0x0000001fff037819 */ /* 0x000fc80000011600 */
[CC--:B------:R-:W-:Y:S02]  /*00b0*/  LEA.HI.SX32 R2, R0.reuse, R3.reuse, 0x1c ;  /* 0x0000000300027211 */ /* 0x0c0fe400078fe2ff */
[----:B------:R-:W-:-:S03]  /*00c0*/  LEA.HI.SX32 R3, R0, R3, 0x16 ;  /* 0x0000000300037211 */ /* 0x000fc600078fb2ff */
[----:B------:R-:W-:-:S04]  /*00d0*/  IMAD R2, R2, -0x28, R7 ;  /* 0xffffffd802027824 */ /* 0x000fc800078e0207 */
[----:B------:R-:W-:-:S04]  /*00e0*/  IMAD R3, R3, 0x28, R2 ;  /* 0x0000002803037824 */ /* 0x000fc800078e0202 */
[----:B--2---:R-:W-:Y:S02]  /*00f0*/  IMAD.WIDE R4, R3, 0x4, R4 ;  /* 0x0000000403047825 */ /* 0x004fe400078e0204 */
[----:B------:R-:W1:Y:S03]  /*0100*/  LDC.64 R2, c[0x0][0x210] ;  /* 0x00008400ff027b82 */ /* 0x000e660000000a00 */
[----:B------:R-:W2:Y:S01]  /*0110*/  @!P0 LDG.E.EL R6, desc[UR4][R4.64] ;  /* 0x0000000404068981 */ /* 0x000ea2000c2e1900 */
[----:B------:R-:W-:Y:S01]  /*0120*/  HFMA2.MMA R0, -RZ, RZ, 0, 0 ;  /* 0x00000000ff007435 */ /* 0x000fe200000001ff */
[----:B-1----:R-:W-:-:S09]  /*0130*/  IMAD.WIDE R2, R7, 0x4, R2 ;  /* 0x0000000407027825 */ /* 0x002fd200078e0202 */
[----:B------:R-:W3:Y:S01]  /*0140*/  @!P0 LDG.E R0, desc[UR4][R2.64] ;  /* 0x0000000402008981 */ /* 0x000ee2000c1e1900 */
[----:B------:R-:W-:-:S05]  /*0150*/  MOV R7, 0x3e4ccccd ;  /* 0x3e4ccccd00077802 */ /* 0x000fca0000000f00 */
[----:B--2---:R-:W-:-:S04]  /*0160*/  FFMA R6, R6, R7, 0.5 ;  /* 0x3f00000006067423 */ /* 0x004fc80000000007 */
[----:B------:R-:W-:-:S05]  /*0170*/  FADD R6, RZ, -R6 ;  /* 0x80000006ff067221 */ /* 0x000fca0000000000 */
[----:B------:R-:W-:-:S04]  /*0180*/  FSETP.GTU.AND P1, PT, R6, -1, PT ;  /* 0xbf8000000600780b */ /* 0x000fc80003f2c000 */
[----:B------:R-:W-:-:S05]  /*0190*/  FSEL R6, R6, -1, P1 ;  /* 0xbf80000006067808 */ /* 0x000fca0000800000 */
[----:B------:R-:W-:-:S05]  /*01a0*/  FADD R6, RZ, -R6 ;  /* 0x80000006ff067221 */ /* 0x000fca0000000000 */
[----:B------:R-:W-:-:S04]  /*01b0*/  FSETP.GTU.AND P1, PT, R6, RZ, PT ;  /* 0x000000ff0600720b */ /* 0x000fc80003f2c000 */
[----:B------:R-:W-:-:S05]  /*01c0*/  FSEL R5, R6, RZ, P1 ;  /* 0x000000ff06057208 */ /* 0x000fca0000800000 */
[----:B---3--:R-:W-:Y:S01]  /*01d0*/  FMUL R5, R5, R0 ;  /* 0x0000000005057220 */ /* 0x008fe20000400000 */
[----:B------:R-:W-:Y:S06]  /*01e0*/  @P0 EXIT ;  /* 0x000000000000094d */ /* 0x000fec0003800000 */
[----:B------:R-:W-:Y:S01]  /*01f0*/  STG.E desc[UR4][R2.64], R5 ;  /* 0x0000000502007986 */ /* 0x000fe2000c101904 */
[----:B------:R-:W-:Y:S05]  /*0200*/  EXIT ;  /* 0x000000000000794d */ /* 0x000fea0003800000 */
.L_x_0:
[----:B------:R-:W-:-:S00]  /*0210*/  BRA `(.L_x_0) ;  /* 0xfffffffc00fc7947 */ /* 0x000fc0000383ffff */
[----:B------:R-:W-:-:S00]  /*0220*/  NOP ;  /* 0x0000000000007918 */ /* 0x000fc00000000000 */
        /* <DEDUP_REMOVED lines=13> */
.L_x_1:


//--------------------- .nv.constant0.triton_poi_fused_add_mul_neg_threshold_15 --------------------------
	.section	.nv.constant0.triton_poi_fused_add_mul_neg_threshold_15,"a",@progbits
	.sectionflags	@""
	.align	4
.nv.constant0.triton_poi_fused_add_mul_neg_threshold_15:
	.zero		548
